//
// Generated by NVIDIA NVVM Compiler
//
// Compiler Build ID: CL-36424714
// Cuda compilation tools, release 13.0, V13.0.88
// Based on NVVM 20.0.0
//

.version 9.0
.target sm_100
.address_size 64

	// .globl	_Z15multiply_kernelPiS_S_i

.visible .entry _Z15multiply_kernelPiS_S_i(
	.param .u64 .ptr .align 1 _Z15multiply_kernelPiS_S_i_param_0,
	.param .u64 .ptr .align 1 _Z15multiply_kernelPiS_S_i_param_1,
	.param .u64 .ptr .align 1 _Z15multiply_kernelPiS_S_i_param_2,
	.param .u32 _Z15multiply_kernelPiS_S_i_param_3
)
{
	.reg .pred 	%p<2>;
	.reg .b32 	%r<9>;
	.reg .b64 	%rd<11>;

	ld.param.u64 	%rd1, [_Z15multiply_kernelPiS_S_i_param_0];
	ld.param.u64 	%rd2, [_Z15multiply_kernelPiS_S_i_param_1];
	ld.param.u64 	%rd3, [_Z15multiply_kernelPiS_S_i_param_2];
	ld.param.u32 	%r2, [_Z15multiply_kernelPiS_S_i_param_3];
	mov.u32 	%r3, %ctaid.x;
	mov.u32 	%r4, %ntid.x;
	mov.u32 	%r5, %tid.x;
	mad.lo.s32 	%r1, %r3, %r4, %r5;
	setp.ge.s32 	%p1, %r1, %r2;
	@%p1 bra 	$L__BB0_2;
	cvta.to.global.u64 	%rd4, %rd1;
	cvta.to.global.u64 	%rd5, %rd2;
	cvta.to.global.u64 	%rd6, %rd3;
	mul.wide.s32 	%rd7, %r1, 4;
	add.s64 	%rd8, %rd4, %rd7;
	ld.global.u32 	%r6, [%rd8];
	add.s64 	%rd9, %rd5, %rd7;
	ld.global.u32 	%r7, [%rd9];
	add.s32 	%r8, %r7, %r6;
	add.s64 	%rd10, %rd6, %rd7;
	st.global.u32 	[%rd10], %r8;
$L__BB0_2:
	ret;

}


// ===== COMPILED SASS (sm_100) =====

	.target	sm_100

	.elftype	@"ET_EXEC"


//--------------------- .note.nv.tkinfo           --------------------------
	.section	.note.nv.tkinfo,"",@"SHT_NOTE"
	.sectionflags	@"SHF_NOTE_NV_TKINFO"
	.tkinfo
        /*0018*/ 	.word	0x00000002
        /*0030*/ 	.string	""
        /*0030*/ 	.string	"ptxas"
        /*0030*/ 	.string	"Cuda compilation tools, release 13.0, V13.0.88"
        /*0030*/ 	.string	"Build cuda_13.0.r13.0/compiler.36424714_0"
        /*0030*/ 	.string	"-arch sm_100 -m 64 "



//--------------------- .note.nv.cuinfo           --------------------------
	.section	.note.nv.cuinfo,"",@"SHT_NOTE"
	.sectionflags	@"SHF_NOTE_NV_CUINFO"
        /*0018*/ 	.short	0x0002
        /*001a*/ 	.short	0x0064
        /*001c*/ 	.short	0x0082
	.zero		2


//--------------------- .nv.info                  --------------------------
	.section	.nv.info,"",@"SHT_CUDA_INFO"
	.align	4


	//----- nvinfo : EIATTR_REGCOUNT
	.align		4
        /*0000*/ 	.byte	0x04, 0x2f
        /*0002*/ 	.short	(.L_1 - .L_0)
	.align		4
.L_0:
        /*0004*/ 	.word	index@(_Z15multiply_kernelPiS_S_i)
        /*0008*/ 	.word	0x0000000c


	//----- nvinfo : EIATTR_FRAME_SIZE
	.align		4
.L_1:
        /*000c*/ 	.byte	0x04, 0x11
        /*000e*/ 	.short	(.L_3 - .L_2)
	.align		4
.L_2:
        /*0010*/ 	.word	index@(_Z15multiply_kernelPiS_S_i)
        /*0014*/ 	.word	0x00000000


	//----- nvinfo : EIATTR_MIN_STACK_SIZE
	.align		4
.L_3:
        /*0018*/ 	.byte	0x04, 0x12
        /*001a*/ 	.short	(.L_5 - .L_4)
	.align		4
.L_4:
        /*001c*/ 	.word	index@(_Z15multiply_kernelPiS_S_i)
        /*0020*/ 	.word	0x00000000
.L_5:


//--------------------- .nv.compat                --------------------------
	.section	.nv.compat,"",@"SHT_CUDA_COMPAT_INFO"
	.align	4
        /*0000*/ 	.byte	0x02, 0x09, 0x00, 0x00, 0x02, 0x02, 0x01, 0x00, 0x02, 0x05, 0x05, 0x00, 0x03, 0x07, 0x01, 0x01
        /*0010*/ 	.byte	0x02, 0x03, 0x00, 0x00, 0x02, 0x06, 0x01, 0x00, 0x04, 0x0b, 0x08, 0x00, 0x09, 0x00, 0x00, 0x00
        /*0020*/ 	.byte	0x00, 0x00, 0x00, 0x00


//--------------------- .nv.info._Z15multiply_kernelPiS_S_i --------------------------
	.section	.nv.info._Z15multiply_kernelPiS_S_i,"",@"SHT_CUDA_INFO"
	.sectionflags	@""
	.align	4


	//----- nvinfo : EIATTR_CUDA_API_VERSION
	.align		4
        /*0000*/ 	.byte	0x04, 0x37
        /*0002*/ 	.short	(.L_7 - .L_6)
.L_6:
        /*0004*/ 	.word	0x00000082


	//----- nvinfo : EIATTR_KPARAM_INFO
	.align		4
.L_7:
        /*0008*/ 	.byte	0x04, 0x17
        /*000a*/ 	.short	(.L_9 - .L_8)
.L_8:
        /*000c*/ 	.word	0x00000000
        /*0010*/ 	.short	0x0003
        /*0012*/ 	.short	0x0018
        /*0014*/ 	.byte	0x00, 0xf0, 0x11, 0x00


	//----- nvinfo : EIATTR_KPARAM_INFO
	.align		4
.L_9:
        /*0018*/ 	.byte	0x04, 0x17
        /*001a*/ 	.short	(.L_11 - .L_10)
.L_10:
        /*001c*/ 	.word	0x00000000
        /*0020*/ 	.short	0x0002
        /*0022*/ 	.short	0x0010
        /*0024*/ 	.byte	0x00, 0xf5, 0x21, 0x00


	//----- nvinfo : EIATTR_KPARAM_INFO
	.align		4
.L_11:
        /*0028*/ 	.byte	0x04, 0x17
        /*002a*/ 	.short	(.L_13 - .L_12)
.L_12:
        /*002c*/ 	.word	0x00000000
        /*0030*/ 	.short	0x0001
        /*0032*/ 	.short	0x0008
        /*0034*/ 	.byte	0x00, 0xf5, 0x21, 0x00


	//----- nvinfo : EIATTR_KPARAM_INFO
	.align		4
.L_13:
        /*0038*/ 	.byte	0x04, 0x17
        /*003a*/ 	.short	(.L_15 - .L_14)
.L_14:
        /*003c*/ 	.word	0x00000000
        /*0040*/ 	.short	0x0000
        /*0042*/ 	.short	0x0000
        /*0044*/ 	.byte	0x00, 0xf5, 0x21, 0x00


	//----- nvinfo : EIATTR_SPARSE_MMA_MASK
	.align		4
.L_15:
        /*0048*/ 	.byte	0x03, 0x50
        /*004a*/ 	.short	0x0000


	//----- nvinfo : EIATTR_MAXREG_COUNT
	.align		4
        /*004c*/ 	.byte	0x03, 0x1b
        /*004e*/ 	.short	0x00ff


	//----- nvinfo : EIATTR_MERCURY_ISA_VERSION
	.align		4
        /*0050*/ 	.byte	0x03, 0x5f
        /*0052*/ 	.short	0x0101


	//----- nvinfo : EIATTR_VRC_CTA_INIT_COUNT
	.align		4
        /*0054*/ 	.byte	0x02, 0x4a
	.zero		1
	.zero		1


	//----- nvinfo : EIATTR_EXIT_INSTR_OFFSETS
	.align		4
        /*0058*/ 	.byte	0x04, 0x1c
        /*005a*/ 	.short	(.L_17 - .L_16)


	//   ....[0]....
.L_16:
        /*005c*/ 	.word	0x00000070


	//   ....[1]....
        /*0060*/ 	.word	0x00000130


	//----- nvinfo : EIATTR_CBANK_PARAM_SIZE
	.align		4
.L_17:
        /*0064*/ 	.byte	0x03, 0x19
        /*0066*/ 	.short	0x001c


	//----- nvinfo : EIATTR_PARAM_CBANK
	.align		4
        /*0068*/ 	.byte	0x04, 0x0a
        /*006a*/ 	.short	(.L_19 - .L_18)
	.align		4
.L_18:
        /*006c*/ 	.word	index@(.nv.constant0._Z15multiply_kernelPiS_S_i)
        /*0070*/ 	.short	0x0380
        /*0072*/ 	.short	0x001c


	//----- nvinfo : EIATTR_SW_WAR
	.align		4
.L_19:
        /*0074*/ 	.byte	0x04, 0x36
        /*0076*/ 	.short	(.L_21 - .L_20)
.L_20:
        /*0078*/ 	.word	0x00000008
.L_21:


//--------------------- .nv.callgraph             --------------------------
	.section	.nv.callgraph,"",@"SHT_CUDA_CALLGRAPH"
	.align	4
	.sectionentsize	8
	.align		4
        /*0000*/ 	.word	0x00000000
	.align		4
        /*0004*/ 	.word	0xffffffff
	.align		4
        /*0008*/ 	.word	0x00000000
	.align		4
        /*000c*/ 	.word	0xfffffffe
	.align		4
        /*0010*/ 	.word	0x00000000
	.align		4
        /*0014*/ 	.word	0xfffffffd
	.align		4
        /*0018*/ 	.word	0x00000000
	.align		4
        /*001c*/ 	.word	0xfffffffc


//--------------------- .text._Z15multiply_kernelPiS_S_i --------------------------
	.section	.text._Z15multiply_kernelPiS_S_i,"ax",@progbits
	.align	128
        .global         _Z15multiply_kernelPiS_S_i
        .type           _Z15multiply_kernelPiS_S_i,@function
        .size           _Z15multiply_kernelPiS_S_i,(.L_x_1 - _Z15multiply_kernelPiS_S_i)
        .other          _Z15multiply_kernelPiS_S_i,@"STO_CUDA_ENTRY STV_DEFAULT"
_Z15multiply_kernelPiS_S_i:
.text._Z15multiply_kernelPiS_S_i:
[----:B------:R-:W-:Y:S01]  /*0000*/  LDC R1, c[0x0][0x37c] ;  /* 0x0000df00ff017b82 */ /* 0x000fe20000000800 */
[----:B------:R-:W0:Y:S07]  /*0010*/  S2R R0, SR_TID.X ;  /* 0x0000000000007919 */ /* 0x000e2e0000002100 */
[----:B------:R-:W0:Y:S01]  /*0020*/  S2UR UR4, SR_CTAID.X ;  /* 0x00000000000479c3 */ /* 0x000e220000002500 */
[----:B------:R-:W1:Y:S07]  /*0030*/  LDCU UR5, c[0x0][0x398] ;  /* 0x00007300ff0577ac */ /* 0x000e6e0008000800 */
[----:B------:R-:W0:Y:S02]  /*0040*/  LDC R9, c[0x0][0x360] ;  /* 0x0000d800ff097b82 */ /* 0x000e240000000800 */
[----:B0-----:R-:W-:-:S05]  /*0050*/  IMAD R9, R9, UR4, R0 ;  /* 0x0000000409097c24 */ /* 0x001fca000f8e0200 */
[----:B-1----:R-:W-:-:S13]  /*0060*/  ISETP.GE.AND P0, PT, R9, UR5, PT ;  /* 0x0000000509007c0c */ /* 0x002fda000bf06270 */
[----:B------:R-:W-:Y:S05]  /*0070*/  @P0 EXIT ;  /* 0x000000000000094d */ /* 0x000fea0003800000 */
[----:B------:R-:W0:Y:S01]  /*0080*/  LDC.64 R2, c[0x0][0x380] ;  /* 0x0000e000ff027b82 */ /* 0x000e220000000a00 */
[----:B------:R-:W1:Y:S07]  /*0090*/  LDCU.64 UR4, c[0x0][0x358] ;  /* 0x00006b00ff0477ac */ /* 0x000e6e0008000a00 */
[----:B------:R-:W2:Y:S08]  /*00a0*/  LDC.64 R4, c[0x0][0x388] ;  /* 0x0000e200ff047b82 */ /* 0x000eb00000000a00 */
[----:B------:R-:W3:Y:S01]  /*00b0*/  LDC.64 R6, c[0x0][0x390] ;  /* 0x0000e400ff067b82 */ /* 0x000ee20000000a00 */
[----:B0-----:R-:W-:-:S06]  /*00c0*/  IMAD.WIDE R2, R9, 0x4, R2 ;  /* 0x0000000409027825 */ /* 0x001fcc00078e0202 */
[----:B-1----:R-:W4:Y:S01]  /*00d0*/  LDG.E R2, desc[UR4][R2.64] ;  /* 0x0000000402027981 */ /* 0x002f22000c1e1900 */
[----:B--2---:R-:W-:-:S06]  /*00e0*/  IMAD.WIDE R4, R9, 0x4, R4 ;  /* 0x0000000409047825 */ /* 0x004fcc00078e0204 */
[----:B------:R-:W4:Y:S01]  /*00f0*/  LDG.E R5, desc[UR4][R4.64] ;  /* 0x0000000404057981 */ /* 0x000f22000c1e1900 */
[----:B---3--:R-:W-:Y:S01]  /*0100*/  IMAD.WIDE R6, R9, 0x4, R6 ;  /* 0x0000000409067825 */ /* 0x008fe200078e0206 */
[----:B----4-:R-:W-:-:S05]  /*0110*/  IADD3 R9, PT, PT, R2, R5, RZ ;  /* 0x0000000502097210 */ /* 0x010fca0007ffe0ff */
[----:B------:R-:W-:Y:S01]  /*0120*/  STG.E desc[UR4][R6.64], R9 ;  /* 0x0000000906007986 */ /* 0x000fe2000c101904 */
[----:B------:R-:W-:Y:S05]  /*0130*/  EXIT ;  /* 0x000000000000794d */ /* 0x000fea0003800000 */
.L_x_0:
[----:B------:R-:W-:-:S00]  /*0140*/  BRA `(.L_x_0) ;  /* 0xfffffffc00fc7947 */ /* 0x000fc0000383ffff */
[----:B------:R-:W-:-:S00]  /*0150*/  NOP ;  /* 0x0000000000007918 */ /* 0x000fc00000000000 */
        /* <DEDUP_REMOVED lines=10> */
.L_x_1:


//--------------------- .nv.shared.reserved.0     --------------------------
	.section	.nv.shared.reserved.0,"aw",@nobits
	.weak		__nv_reservedSMEM_offset_0_alias
	.size		__nv_reservedSMEM_offset_0_alias, 0, 64
	.other		__nv_reservedSMEM_offset_0_alias,@"STO_CUDA_RESERVED_SHARED STV_DEFAULT"
__nv_reservedSMEM_offset_0_alias:
	.zero		0
	.zero		64


//--------------------- .nv.constant0._Z15multiply_kernelPiS_S_i --------------------------
	.section	.nv.constant0._Z15multiply_kernelPiS_S_i,"a",@progbits
	.sectionflags	@""
	.align	4
.nv.constant0._Z15multiply_kernelPiS_S_i:
	.zero		924


//--------------------- SYMBOLS --------------------------

	.type		.nv.reservedSmem.offset0,@object
	.size		.nv.reservedSmem.offset0,0x4
